//
// Generated by NVIDIA NVVM Compiler
//
// Compiler Build ID: CL-36424714
// Cuda compilation tools, release 13.0, V13.0.88
// Based on NVVM 20.0.0
//

.version 9.0
.target sm_100
.address_size 64

	// .globl	_Z11vecads_origPfS_S_i

.visible .entry _Z11vecads_origPfS_S_i(
	.param .u64 .ptr .align 1 _Z11vecads_origPfS_S_i_param_0,
	.param .u64 .ptr .align 1 _Z11vecads_origPfS_S_i_param_1,
	.param .u64 .ptr .align 1 _Z11vecads_origPfS_S_i_param_2,
	.param .u32 _Z11vecads_origPfS_S_i_param_3
)
{
	.reg .pred 	%p<4>;
	.reg .b32 	%r<7>;
	.reg .b32 	%f<7>;
	.reg .b64 	%rd<15>;

	ld.param.u64 	%rd4, [_Z11vecads_origPfS_S_i_param_0];
	ld.param.u64 	%rd5, [_Z11vecads_origPfS_S_i_param_1];
	ld.param.u64 	%rd6, [_Z11vecads_origPfS_S_i_param_2];
	ld.param.u32 	%r2, [_Z11vecads_origPfS_S_i_param_3];
	cvta.to.global.u64 	%rd1, %rd6;
	cvta.to.global.u64 	%rd2, %rd5;
	cvta.to.global.u64 	%rd3, %rd4;
	mov.u32 	%r3, %ctaid.x;
	mov.u32 	%r4, %tid.x;
	mov.u32 	%r5, %nctaid.x;
	mad.lo.s32 	%r1, %r4, %r5, %r3;
	setp.ge.s32 	%p1, %r1, %r2;
	@%p1 bra 	$L__BB0_4;
	and.b32  	%r6, %r1, 1;
	setp.eq.b32 	%p2, %r6, 1;
	not.pred 	%p3, %p2;
	@%p3 bra 	$L__BB0_3;
	mul.wide.s32 	%rd7, %r1, 4;
	add.s64 	%rd8, %rd3, %rd7;
	ld.global.f32 	%f1, [%rd8];
	add.s64 	%rd9, %rd2, %rd7;
	ld.global.f32 	%f2, [%rd9];
	add.f32 	%f3, %f1, %f2;
	add.s64 	%rd10, %rd1, %rd7;
	st.global.f32 	[%rd10], %f3;
	bra.uni 	$L__BB0_4;
$L__BB0_3:
	mul.wide.s32 	%rd11, %r1, 4;
	add.s64 	%rd12, %rd3, %rd11;
	ld.global.f32 	%f4, [%rd12];
	add.s64 	%rd13, %rd2, %rd11;
	ld.global.f32 	%f5, [%rd13];
	sub.f32 	%f6, %f4, %f5;
	add.s64 	%rd14, %rd1, %rd11;
	st.global.f32 	[%rd14], %f6;
$L__BB0_4:
	ret;

}
	// .globl	_Z10vecads_regPfS_S_i
.visible .entry _Z10vecads_regPfS_S_i(
	.param .u64 .ptr .align 1 _Z10vecads_regPfS_S_i_param_0,
	.param .u64 .ptr .align 1 _Z10vecads_regPfS_S_i_param_1,
	.param .u64 .ptr .align 1 _Z10vecads_regPfS_S_i_param_2,
	.param .u32 _Z10vecads_regPfS_S_i_param_3
)
{
	.reg .pred 	%p<2>;
	.reg .b32 	%r<9>;
	.reg .b32 	%f<5>;
	.reg .b64 	%rd<11>;

	ld.param.u64 	%rd1, [_Z10vecads_regPfS_S_i_param_0];
	ld.param.u64 	%rd2, [_Z10vecads_regPfS_S_i_param_1];
	ld.param.u64 	%rd3, [_Z10vecads_regPfS_S_i_param_2];
	ld.param.u32 	%r2, [_Z10vecads_regPfS_S_i_param_3];
	mov.u32 	%r3, %ctaid.x;
	mov.u32 	%r4, %tid.x;
	mov.u32 	%r5, %nctaid.x;
	mad.lo.s32 	%r1, %r4, %r5, %r3;
	setp.ge.s32 	%p1, %r1, %r2;
	@%p1 bra 	$L__BB1_2;
	cvta.to.global.u64 	%rd4, %rd1;
	cvta.to.global.u64 	%rd5, %rd2;
	cvta.to.global.u64 	%rd6, %rd3;
	mul.wide.s32 	%rd7, %r1, 4;
	add.s64 	%rd8, %rd4, %rd7;
	ld.global.f32 	%f1, [%rd8];
	shl.b32 	%r6, %r1, 1;
	and.b32  	%r7, %r6, 2;
	add.s32 	%r8, %r7, -1;
	cvt.rn.f32.s32 	%f2, %r8;
	add.s64 	%rd9, %rd5, %rd7;
	ld.global.f32 	%f3, [%rd9];
	fma.rn.f32 	%f4, %f3, %f2, %f1;
	add.s64 	%rd10, %rd6, %rd7;
	st.global.f32 	[%rd10], %f4;
$L__BB1_2:
	ret;

}


// ===== COMPILED SASS (sm_100) =====

	.target	sm_100

	.elftype	@"ET_EXEC"


//--------------------- .note.nv.tkinfo           --------------------------
	.section	.note.nv.tkinfo,"",@"SHT_NOTE"
	.sectionflags	@"SHF_NOTE_NV_TKINFO"
	.tkinfo
        /*0018*/ 	.word	0x00000002
        /*0030*/ 	.string	""
        /*0030*/ 	.string	"ptxas"
        /*0030*/ 	.string	"Cuda compilation tools, release 13.0, V13.0.88"
        /*0030*/ 	.string	"Build cuda_13.0.r13.0/compiler.36424714_0"
        /*0030*/ 	.string	"-arch sm_100 -m 64 "



//--------------------- .note.nv.cuinfo           --------------------------
	.section	.note.nv.cuinfo,"",@"SHT_NOTE"
	.sectionflags	@"SHF_NOTE_NV_CUINFO"
        /*0018*/ 	.short	0x0002
        /*001a*/ 	.short	0x0064
        /*001c*/ 	.short	0x0082
	.zero		2


//--------------------- .nv.info                  --------------------------
	.section	.nv.info,"",@"SHT_CUDA_INFO"
	.align	4


	//----- nvinfo : EIATTR_REGCOUNT
	.align		4
        /*0000*/ 	.byte	0x04, 0x2f
        /*0002*/ 	.short	(.L_1 - .L_0)
	.align		4
.L_0:
        /*0004*/ 	.word	index@(_Z11vecads_origPfS_S_i)
        /*0008*/ 	.word	0x0000000c


	//----- nvinfo : EIATTR_FRAME_SIZE
	.align		4
.L_1:
        /*000c*/ 	.byte	0x04, 0x11
        /*000e*/ 	.short	(.L_3 - .L_2)
	.align		4
.L_2:
        /*0010*/ 	.word	index@(_Z11vecads_origPfS_S_i)
        /*0014*/ 	.word	0x00000000


	//----- nvinfo : EIATTR_REGCOUNT
	.align		4
.L_3:
        /*0018*/ 	.byte	0x04, 0x2f
        /*001a*/ 	.short	(.L_5 - .L_4)
	.align		4
.L_4:
        /*001c*/ 	.word	index@(_Z10vecads_regPfS_S_i)
        /*0020*/ 	.word	0x0000000e


	//----- nvinfo : EIATTR_FRAME_SIZE
	.align		4
.L_5:
        /*0024*/ 	.byte	0x04, 0x11
        /*0026*/ 	.short	(.L_7 - .L_6)
	.align		4
.L_6:
        /*0028*/ 	.word	index@(_Z10vecads_regPfS_S_i)
        /*002c*/ 	.word	0x00000000


	//----- nvinfo : EIATTR_MIN_STACK_SIZE
	.align		4
.L_7:
        /*0030*/ 	.byte	0x04, 0x12
        /*0032*/ 	.short	(.L_9 - .L_8)
	.align		4
.L_8:
        /*0034*/ 	.word	index@(_Z10vecads_regPfS_S_i)
        /*0038*/ 	.word	0x00000000


	//----- nvinfo : EIATTR_MIN_STACK_SIZE
	.align		4
.L_9:
        /*003c*/ 	.byte	0x04, 0x12
        /*003e*/ 	.short	(.L_11 - .L_10)
	.align		4
.L_10:
        /*0040*/ 	.word	index@(_Z11vecads_origPfS_S_i)
        /*0044*/ 	.word	0x00000000
.L_11:


//--------------------- .nv.compat                --------------------------
	.section	.nv.compat,"",@"SHT_CUDA_COMPAT_INFO"
	.align	4
        /*0000*/ 	.byte	0x02, 0x09, 0x00, 0x00, 0x02, 0x02, 0x01, 0x00, 0x02, 0x05, 0x05, 0x00, 0x03, 0x07, 0x01, 0x01
        /*0010*/ 	.byte	0x02, 0x03, 0x00, 0x00, 0x02, 0x06, 0x01, 0x00, 0x04, 0x0b, 0x08, 0x00, 0x09, 0x00, 0x00, 0x00
        /*0020*/ 	.byte	0x00, 0x00, 0x00, 0x00


//--------------------- .nv.info._Z10vecads_regPfS_S_i --------------------------
	.section	.nv.info._Z10vecads_regPfS_S_i,"",@"SHT_CUDA_INFO"
	.sectionflags	@""
	.align	4


	//----- nvinfo : EIATTR_CUDA_API_VERSION
	.align		4
        /*0000*/ 	.byte	0x04, 0x37
        /*0002*/ 	.short	(.L_13 - .L_12)
.L_12:
        /*0004*/ 	.word	0x00000082


	//----- nvinfo : EIATTR_KPARAM_INFO
	.align		4
.L_13:
        /*0008*/ 	.byte	0x04, 0x17
        /*000a*/ 	.short	(.L_15 - .L_14)
.L_14:
        /*000c*/ 	.word	0x00000000
        /*0010*/ 	.short	0x0003
        /*0012*/ 	.short	0x0018
        /*0014*/ 	.byte	0x00, 0xf0, 0x11, 0x00


	//----- nvinfo : EIATTR_KPARAM_INFO
	.align		4
.L_15:
        /*0018*/ 	.byte	0x04, 0x17
        /*001a*/ 	.short	(.L_17 - .L_16)
.L_16:
        /*001c*/ 	.word	0x00000000
        /*0020*/ 	.short	0x0002
        /*0022*/ 	.short	0x0010
        /*0024*/ 	.byte	0x00, 0xf5, 0x21, 0x00


	//----- nvinfo : EIATTR_KPARAM_INFO
	.align		4
.L_17:
        /*0028*/ 	.byte	0x04, 0x17
        /*002a*/ 	.short	(.L_19 - .L_18)
.L_18:
        /*002c*/ 	.word	0x00000000
        /*0030*/ 	.short	0x0001
        /*0032*/ 	.short	0x0008
        /*0034*/ 	.byte	0x00, 0xf5, 0x21, 0x00


	//----- nvinfo : EIATTR_KPARAM_INFO
	.align		4
.L_19:
        /*0038*/ 	.byte	0x04, 0x17
        /*003a*/ 	.short	(.L_21 - .L_20)
.L_20:
        /*003c*/ 	.word	0x00000000
        /*0040*/ 	.short	0x0000
        /*0042*/ 	.short	0x0000
        /*0044*/ 	.byte	0x00, 0xf5, 0x21, 0x00


	//----- nvinfo : EIATTR_SPARSE_MMA_MASK
	.align		4
.L_21:
        /*0048*/ 	.byte	0x03, 0x50
        /*004a*/ 	.short	0x0000


	//----- nvinfo : EIATTR_MAXREG_COUNT
	.align		4
        /*004c*/ 	.byte	0x03, 0x1b
        /*004e*/ 	.short	0x00ff


	//----- nvinfo : EIATTR_MERCURY_ISA_VERSION
	.align		4
        /*0050*/ 	.byte	0x03, 0x5f
        /*0052*/ 	.short	0x0101


	//----- nvinfo : EIATTR_VRC_CTA_INIT_COUNT
	.align		4
        /*0054*/ 	.byte	0x02, 0x4a
	.zero		1
	.zero		1


	//----- nvinfo : EIATTR_EXIT_INSTR_OFFSETS
	.align		4
        /*0058*/ 	.byte	0x04, 0x1c
        /*005a*/ 	.short	(.L_23 - .L_22)


	//   ....[0]....
.L_22:
        /*005c*/ 	.word	0x00000070


	//   ....[1]....
        /*0060*/ 	.word	0x00000170


	//----- nvinfo : EIATTR_CBANK_PARAM_SIZE
	.align		4
.L_23:
        /*0064*/ 	.byte	0x03, 0x19
        /*0066*/ 	.short	0x001c


	//----- nvinfo : EIATTR_PARAM_CBANK
	.align		4
        /*0068*/ 	.byte	0x04, 0x0a
        /*006a*/ 	.short	(.L_25 - .L_24)
	.align		4
.L_24:
        /*006c*/ 	.word	index@(.nv.constant0._Z10vecads_regPfS_S_i)
        /*0070*/ 	.short	0x0380
        /*0072*/ 	.short	0x001c


	//----- nvinfo : EIATTR_SW_WAR
	.align		4
.L_25:
        /*0074*/ 	.byte	0x04, 0x36
        /*0076*/ 	.short	(.L_27 - .L_26)
.L_26:
        /*0078*/ 	.word	0x00000008
.L_27:


//--------------------- .nv.info._Z11vecads_origPfS_S_i --------------------------
	.section	.nv.info._Z11vecads_origPfS_S_i,"",@"SHT_CUDA_INFO"
	.sectionflags	@""
	.align	4


	//----- nvinfo : EIATTR_CUDA_API_VERSION
	.align		4
        /*0000*/ 	.byte	0x04, 0x37
        /*0002*/ 	.short	(.L_29 - .L_28)
.L_28:
        /*0004*/ 	.word	0x00000082


	//----- nvinfo : EIATTR_KPARAM_INFO
	.align		4
.L_29:
        /*0008*/ 	.byte	0x04, 0x17
        /*000a*/ 	.short	(.L_31 - .L_30)
.L_30:
        /*000c*/ 	.word	0x00000000
        /*0010*/ 	.short	0x0003
        /*0012*/ 	.short	0x0018
        /*0014*/ 	.byte	0x00, 0xf0, 0x11, 0x00


	//----- nvinfo : EIATTR_KPARAM_INFO
	.align		4
.L_31:
        /*0018*/ 	.byte	0x04, 0x17
        /*001a*/ 	.short	(.L_33 - .L_32)
.L_32:
        /*001c*/ 	.word	0x00000000
        /*0020*/ 	.short	0x0002
        /*0022*/ 	.short	0x0010
        /*0024*/ 	.byte	0x00, 0xf5, 0x21, 0x00


	//----- nvinfo : EIATTR_KPARAM_INFO
	.align		4
.L_33:
        /*0028*/ 	.byte	0x04, 0x17
        /*002a*/ 	.short	(.L_35 - .L_34)
.L_34:
        /*002c*/ 	.word	0x00000000
        /*0030*/ 	.short	0x0001
        /*0032*/ 	.short	0x0008
        /*0034*/ 	.byte	0x00, 0xf5, 0x21, 0x00


	//----- nvinfo : EIATTR_KPARAM_INFO
	.align		4
.L_35:
        /*0038*/ 	.byte	0x04, 0x17
        /*003a*/ 	.short	(.L_37 - .L_36)
.L_36:
        /*003c*/ 	.word	0x00000000
        /*0040*/ 	.short	0x0000
        /*0042*/ 	.short	0x0000
        /*0044*/ 	.byte	0x00, 0xf5, 0x21, 0x00


	//----- nvinfo : EIATTR_SPARSE_MMA_MASK
	.align		4
.L_37:
        /*0048*/ 	.byte	0x03, 0x50
        /*004a*/ 	.short	0x0000


	//----- nvinfo : EIATTR_MAXREG_COUNT
	.align		4
        /*004c*/ 	.byte	0x03, 0x1b
        /*004e*/ 	.short	0x00ff


	//----- nvinfo : EIATTR_MERCURY_ISA_VERSION
	.align		4
        /*0050*/ 	.byte	0x03, 0x5f
        /*0052*/ 	.short	0x0101


	//----- nvinfo : EIATTR_VRC_CTA_INIT_COUNT
	.align		4
        /*0054*/ 	.byte	0x02, 0x4a
	.zero		1
	.zero		1


	//----- nvinfo : EIATTR_EXIT_INSTR_OFFSETS
	.align		4
        /*0058*/ 	.byte	0x04, 0x1c
        /*005a*/ 	.short	(.L_39 - .L_38)


	//   ....[0]....
.L_38:
        /*005c*/ 	.word	0x00000070


	//   ....[1]....
        /*0060*/ 	.word	0x00000160


	//   ....[2]....
        /*0064*/ 	.word	0x00000210


	//----- nvinfo : EIATTR_CRS_STACK_SIZE
	.align		4
.L_39:
        /*0068*/ 	.byte	0x04, 0x1e
        /*006a*/ 	.short	(.L_41 - .L_40)
.L_40:
        /*006c*/ 	.word	0x00000000


	//----- nvinfo : EIATTR_CBANK_PARAM_SIZE
	.align		4
.L_41:
        /*0070*/ 	.byte	0x03, 0x19
        /*0072*/ 	.short	0x001c


	//----- nvinfo : EIATTR_PARAM_CBANK
	.align		4
        /*0074*/ 	.byte	0x04, 0x0a
        /*0076*/ 	.short	(.L_43 - .L_42)
	.align		4
.L_42:
        /*0078*/ 	.word	index@(.nv.constant0._Z11vecads_origPfS_S_i)
        /*007c*/ 	.short	0x0380
        /*007e*/ 	.short	0x001c


	//----- nvinfo : EIATTR_SW_WAR
	.align		4
.L_43:
        /*0080*/ 	.byte	0x04, 0x36
        /*0082*/ 	.short	(.L_45 - .L_44)
.L_44:
        /*0084*/ 	.word	0x00000008
.L_45:


//--------------------- .nv.callgraph             --------------------------
	.section	.nv.callgraph,"",@"SHT_CUDA_CALLGRAPH"
	.align	4
	.sectionentsize	8
	.align		4
        /*0000*/ 	.word	0x00000000
	.align		4
        /*0004*/ 	.word	0xffffffff
	.align		4
        /*0008*/ 	.word	0x00000000
	.align		4
        /*000c*/ 	.word	0xfffffffe
	.align		4
        /*0010*/ 	.word	0x00000000
	.align		4
        /*0014*/ 	.word	0xfffffffd
	.align		4
        /*0018*/ 	.word	0x00000000
	.align		4
        /*001c*/ 	.word	0xfffffffc


//--------------------- .text._Z10vecads_regPfS_S_i --------------------------
	.section	.text._Z10vecads_regPfS_S_i,"ax",@progbits
	.align	128
        .global         _Z10vecads_regPfS_S_i
        .type           _Z10vecads_regPfS_S_i,@function
        .size           _Z10vecads_regPfS_S_i,(.L_x_3 - _Z10vecads_regPfS_S_i)
        .other          _Z10vecads_regPfS_S_i,@"STO_CUDA_ENTRY STV_DEFAULT"
_Z10vecads_regPfS_S_i:
.text._Z10vecads_regPfS_S_i:
[----:B------:R-:W-:Y:S01]  /*0000*/  LDC R1, c[0x0][0x37c] ;  /* 0x0000df00ff017b82 */ /* 0x000fe20000000800 */
[----:B------:R-:W0:Y:S07]  /*0010*/  S2R R9, SR_TID.X ;  /* 0x0000000000097919 */ /* 0x000e2e0000002100 */
[----:B------:R-:W0:Y:S01]  /*0020*/  S2UR UR4, SR_CTAID.X ;  /* 0x00000000000479c3 */ /* 0x000e220000002500 */
[----:B------:R-:W1:Y:S07]  /*0030*/  LDCU UR5, c[0x0][0x398] ;  /* 0x00007300ff0577ac */ /* 0x000e6e0008000800 */
[----:B------:R-:W0:Y:S02]  /*0040*/  LDC R0, c[0x0][0x370] ;  /* 0x0000dc00ff007b82 */ /* 0x000e240000000800 */
[----:B0-----:R-:W-:-:S05]  /*0050*/  IMAD R9, R9, R0, UR4 ;  /* 0x0000000409097e24 */ /* 0x001fca000f8e0200 */
[----:B-1----:R-:W-:-:S13]  /*0060*/  ISETP.GE.AND P0, PT, R9, UR5, PT ;  /* 0x0000000509007c0c */ /* 0x002fda000bf06270 */
[----:B------:R-:W-:Y:S05]  /*0070*/  @P0 EXIT ;  /* 0x000000000000094d */ /* 0x000fea0003800000 */
[----:B------:R-:W0:Y:S01]  /*0080*/  LDC.64 R2, c[0x0][0x380] ;  /* 0x0000e000ff027b82 */ /* 0x000e220000000a00 */
[----:B------:R-:W1:Y:S07]  /*0090*/  LDCU.64 UR4, c[0x0][0x358] ;  /* 0x00006b00ff0477ac */ /* 0x000e6e0008000a00 */
[----:B------:R-:W2:Y:S08]  /*00a0*/  LDC.64 R4, c[0x0][0x388] ;  /* 0x0000e200ff047b82 */ /* 0x000eb00000000a00 */
[----:B------:R-:W3:Y:S01]  /*00b0*/  LDC.64 R6, c[0x0][0x390] ;  /* 0x0000e400ff067b82 */ /* 0x000ee20000000a00 */
[----:B0-----:R-:W-:-:S06]  /*00c0*/  IMAD.WIDE R2, R9, 0x4, R2 ;  /* 0x0000000409027825 */ /* 0x001fcc00078e0202 */
[----:B-1----:R-:W4:Y:S01]  /*00d0*/  LDG.E R2, desc[UR4][R2.64] ;  /* 0x0000000402027981 */ /* 0x002f22000c1e1900 */
[----:B--2---:R-:W-:-:S06]  /*00e0*/  IMAD.WIDE R4, R9, 0x4, R4 ;  /* 0x0000000409047825 */ /* 0x004fcc00078e0204 */
[----:B------:R-:W4:Y:S01]  /*00f0*/  LDG.E R4, desc[UR4][R4.64] ;  /* 0x0000000404047981 */ /* 0x000f22000c1e1900 */
[----:B------:R-:W-:-:S04]  /*0100*/  SHF.L.U32 R0, R9, 0x1, RZ ;  /* 0x0000000109007819 */ /* 0x000fc800000006ff */
[----:B------:R-:W-:-:S04]  /*0110*/  LOP3.LUT R0, R0, 0x2, RZ, 0xc0, !PT ;  /* 0x0000000200007812 */ /* 0x000fc800078ec0ff */
[----:B------:R-:W-:-:S04]  /*0120*/  IADD3 R0, PT, PT, R0, -0x1, RZ ;  /* 0xffffffff00007810 */ /* 0x000fc80007ffe0ff */
[----:B------:R-:W-:Y:S01]  /*0130*/  I2FP.F32.S32 R11, R0 ;  /* 0x00000000000b7245 */ /* 0x000fe20000201400 */
[----:B---3--:R-:W-:-:S04]  /*0140*/  IMAD.WIDE R6, R9, 0x4, R6 ;  /* 0x0000000409067825 */ /* 0x008fc800078e0206 */
[----:B----4-:R-:W-:-:S05]  /*0150*/  FFMA R11, R11, R4, R2 ;  /* 0x000000040b0b7223 */ /* 0x010fca0000000002 */
[----:B------:R-:W-:Y:S01]  /*0160*/  STG.E desc[UR4][R6.64], R11 ;  /* 0x0000000b06007986 */ /* 0x000fe2000c101904 */
[----:B------:R-:W-:Y:S05]  /*0170*/  EXIT ;  /* 0x000000000000794d */ /* 0x000fea0003800000 */
.L_x_0:
[----:B------:R-:W-:-:S00]  /*0180*/  BRA `(.L_x_0) ;  /* 0xfffffffc00fc7947 */ /* 0x000fc0000383ffff */
[----:B------:R-:W-:-:S00]  /*0190*/  NOP ;  /* 0x0000000000007918 */ /* 0x000fc00000000000 */
        /* <DEDUP_REMOVED lines=14> */
.L_x_3:


//--------------------- .text._Z11vecads_origPfS_S_i --------------------------
	.section	.text._Z11vecads_origPfS_S_i,"ax",@progbits
	.align	128
        .global         _Z11vecads_origPfS_S_i
        .type           _Z11vecads_origPfS_S_i,@function
        .size           _Z11vecads_origPfS_S_i,(.L_x_4 - _Z11vecads_origPfS_S_i)
        .other          _Z11vecads_origPfS_S_i,@"STO_CUDA_ENTRY STV_DEFAULT"
_Z11vecads_origPfS_S_i:
.text._Z11vecads_origPfS_S_i:
        /* <DEDUP_REMOVED lines=8> */
[----:B------:R-:W-:Y:S01]  /*0080*/  LOP3.LUT R0, R9, 0x1, RZ, 0xc0, !PT ;  /* 0x0000000109007812 */ /* 0x000fe200078ec0ff */
[----:B------:R-:W0:Y:S03]  /*0090*/  LDCU.64 UR4, c[0x0][0x358] ;  /* 0x00006b00ff0477ac */ /* 0x000e260008000a00 */
[----:B------:R-:W-:-:S13]  /*00a0*/  ISETP.NE.U32.AND P0, PT, R0, 0x1, PT ;  /* 0x000000010000780c */ /* 0x000fda0003f05070 */
[----:B------:R-:W-:Y:S05]  /*00b0*/  @P0 BRA `(.L_x_1) ;  /* 0x00000000002c0947 */ /* 0x000fea0003800000 */
[----:B------:R-:W1:Y:S08]  /*00c0*/  LDC.64 R2, c[0x0][0x380] ;  /* 0x0000e000ff027b82 */ /* 0x000e700000000a00 */
[----:B------:R-:W2:Y:S08]  /*00d0*/  LDC.64 R4, c[0x0][0x388] ;  /* 0x0000e200ff047b82 */ /* 0x000eb00000000a00 */
[----:B------:R-:W3:Y:S01]  /*00e0*/  LDC.64 R6, c[0x0][0x390] ;  /* 0x0000e400ff067b82 */ /* 0x000ee20000000a00 */
[----:B-1----:R-:W-:-:S06]  /*00f0*/  IMAD.WIDE R2, R9, 0x4, R2 ;  /* 0x0000000409027825 */ /* 0x002fcc00078e0202 */
[----:B0-----:R-:W4:Y:S01]  /*0100*/  LDG.E R2, desc[UR4][R2.64] ;  /* 0x0000000402027981 */ /* 0x001f22000c1e1900 */
[----:B--2---:R-:W-:-:S06]  /*0110*/  IMAD.WIDE R4, R9, 0x4, R4 ;  /* 0x0000000409047825 */ /* 0x004fcc00078e0204 */
[----:B------:R-:W4:Y:S01]  /*0120*/  LDG.E R5, desc[UR4][R4.64] ;  /* 0x0000000404057981 */ /* 0x000f22000c1e1900 */
[----:B---3--:R-:W-:-:S04]  /*0130*/  IMAD.WIDE R6, R9, 0x4, R6 ;  /* 0x0000000409067825 */ /* 0x008fc800078e0206 */
[----:B----4-:R-:W-:-:S05]  /*0140*/  FADD R9, R2, R5 ;  /* 0x0000000502097221 */ /* 0x010fca0000000000 */
[----:B------:R-:W-:Y:S01]  /*0150*/  STG.E desc[UR4][R6.64], R9 ;  /* 0x0000000906007986 */ /* 0x000fe2000c101904 */
[----:B------:R-:W-:Y:S05]  /*0160*/  EXIT ;  /* 0x000000000000794d */ /* 0x000fea0003800000 */
.L_x_1:
        /* <DEDUP_REMOVED lines=8> */
[----:B----4-:R-:W-:-:S05]  /*01f0*/  FADD R9, R2, -R5 ;  /* 0x8000000502097221 */ /* 0x010fca0000000000 */
[----:B------:R-:W-:Y:S01]  /*0200*/  STG.E desc[UR4][R6.64], R9 ;  /* 0x0000000906007986 */ /* 0x000fe2000c101904 */
[----:B------:R-:W-:Y:S05]  /*0210*/  EXIT ;  /* 0x000000000000794d */ /* 0x000fea0003800000 */
.L_x_2:
        /* <DEDUP_REMOVED lines=14> */
.L_x_4:


//--------------------- .nv.shared.reserved.0     --------------------------
	.section	.nv.shared.reserved.0,"aw",@nobits
	.weak		__nv_reservedSMEM_offset_0_alias
	.size		__nv_reservedSMEM_offset_0_alias, 0, 64
	.other		__nv_reservedSMEM_offset_0_alias,@"STO_CUDA_RESERVED_SHARED STV_DEFAULT"
__nv_reservedSMEM_offset_0_alias:
	.zero		0
	.zero		64


//--------------------- .nv.constant0._Z10vecads_regPfS_S_i --------------------------
	.section	.nv.constant0._Z10vecads_regPfS_S_i,"a",@progbits
	.sectionflags	@""
	.align	4
.nv.constant0._Z10vecads_regPfS_S_i:
	.zero		924


//--------------------- .nv.constant0._Z11vecads_origPfS_S_i --------------------------
	.section	.nv.constant0._Z11vecads_origPfS_S_i,"a",@progbits
	.sectionflags	@""
	.align	4
.nv.constant0._Z11vecads_origPfS_S_i:
	.zero		924


//--------------------- SYMBOLS --------------------------

	.type		.nv.reservedSmem.offset0,@object
	.size		.nv.reservedSmem.offset0,0x4
